//
// Generated by NVIDIA NVVM Compiler
//
// Compiler Build ID: CL-36424714
// Cuda compilation tools, release 13.0, V13.0.88
// Based on NVVM 20.0.0
//

.version 9.0
.target sm_100
.address_size 64

	// .globl	_Z6kernelPdS_idddddddd

.visible .entry _Z6kernelPdS_idddddddd(
	.param .u64 .ptr .align 1 _Z6kernelPdS_idddddddd_param_0,
	.param .u64 .ptr .align 1 _Z6kernelPdS_idddddddd_param_1,
	.param .u32 _Z6kernelPdS_idddddddd_param_2,
	.param .f64 _Z6kernelPdS_idddddddd_param_3,
	.param .f64 _Z6kernelPdS_idddddddd_param_4,
	.param .f64 _Z6kernelPdS_idddddddd_param_5,
	.param .f64 _Z6kernelPdS_idddddddd_param_6,
	.param .f64 _Z6kernelPdS_idddddddd_param_7,
	.param .f64 _Z6kernelPdS_idddddddd_param_8,
	.param .f64 _Z6kernelPdS_idddddddd_param_9,
	.param .f64 _Z6kernelPdS_idddddddd_param_10
)
{
	.reg .pred 	%p<6>;
	.reg .b32 	%r<25>;
	.reg .b64 	%rd<24>;
	.reg .b64 	%fd<55>;

	ld.param.u64 	%rd5, [_Z6kernelPdS_idddddddd_param_0];
	ld.param.u64 	%rd4, [_Z6kernelPdS_idddddddd_param_1];
	ld.param.u32 	%r5, [_Z6kernelPdS_idddddddd_param_2];
	ld.param.f64 	%fd9, [_Z6kernelPdS_idddddddd_param_4];
	ld.param.f64 	%fd10, [_Z6kernelPdS_idddddddd_param_5];
	ld.param.f64 	%fd11, [_Z6kernelPdS_idddddddd_param_6];
	ld.param.f64 	%fd12, [_Z6kernelPdS_idddddddd_param_7];
	ld.param.f64 	%fd14, [_Z6kernelPdS_idddddddd_param_9];
	ld.param.f64 	%fd15, [_Z6kernelPdS_idddddddd_param_10];
	cvta.to.global.u64 	%rd1, %rd5;
	mov.u32 	%r6, %tid.x;
	mov.u32 	%r7, %ctaid.x;
	mov.u32 	%r8, %ntid.x;
	mad.lo.s32 	%r1, %r7, %r8, %r6;
	setp.gt.s32 	%p2, %r1, %r5;
	@%p2 bra 	$L__BB0_2;
	add.s32 	%r9, %r5, 2;
	mul.lo.s32 	%r10, %r9, %r1;
	mul.wide.s32 	%rd6, %r10, 8;
	add.s64 	%rd7, %rd1, %rd6;
	ld.global.f64 	%fd16, [%rd7+16];
	st.global.f64 	[%rd7], %fd16;
	add.s32 	%r11, %r5, -1;
	mul.wide.s32 	%rd8, %r5, 8;
	add.s64 	%rd9, %rd7, %rd8;
	ld.global.f64 	%fd17, [%rd9+-8];
	st.global.f64 	[%rd9+8], %fd17;
	shl.b32 	%r12, %r9, 1;
	add.s32 	%r13, %r12, %r1;
	mul.wide.s32 	%rd10, %r13, 8;
	add.s64 	%rd11, %rd1, %rd10;
	ld.global.f64 	%fd18, [%rd11];
	mul.wide.s32 	%rd12, %r1, 8;
	add.s64 	%rd13, %rd1, %rd12;
	st.global.f64 	[%rd13], %fd18;
	mul.lo.s32 	%r14, %r9, %r11;
	mul.wide.s32 	%rd14, %r14, 8;
	add.s64 	%rd15, %rd13, %rd14;
	ld.global.f64 	%fd19, [%rd15];
	add.s32 	%r15, %r14, %r12;
	mul.wide.s32 	%rd16, %r15, 8;
	add.s64 	%rd17, %rd13, %rd16;
	st.global.f64 	[%rd17], %fd19;
$L__BB0_2:
	mov.u32 	%r16, %ctaid.y;
	mov.u32 	%r17, %ntid.y;
	mov.u32 	%r18, %tid.y;
	mad.lo.s32 	%r2, %r16, %r17, %r18;
	add.s32 	%r3, %r5, 2;
	mul.lo.s32 	%r4, %r3, %r1;
	add.s32 	%r19, %r4, %r2;
	cvta.to.global.u64 	%rd18, %rd4;
	mul.wide.s32 	%rd19, %r19, 8;
	add.s64 	%rd2, %rd18, %rd19;
	ld.global.f64 	%fd1, [%rd2];
	bar.sync 	0;
	max.s32 	%r20, %r2, %r1;
	setp.le.s32 	%p1, %r20, %r5;
	setp.gt.s32 	%p3, %r20, %r5;
	add.s64 	%rd3, %rd1, %rd19;
	mov.f64 	%fd52, 0d0000000000000000;
	@%p3 bra 	$L__BB0_4;
	ld.param.f64 	%fd50, [_Z6kernelPdS_idddddddd_param_3];
	ld.global.f64 	%fd21, [%rd3];
	ld.global.f64 	%fd22, [%rd3+8];
	ld.global.f64 	%fd23, [%rd3+-8];
	add.f64 	%fd24, %fd22, %fd23;
	fma.rn.f64 	%fd25, %fd21, 0dC010000000000000, %fd24;
	add.s32 	%r21, %r4, %r3;
	mul.wide.s32 	%rd20, %r3, 8;
	add.s64 	%rd21, %rd3, %rd20;
	ld.global.f64 	%fd26, [%rd21];
	add.f64 	%fd27, %fd26, %fd25;
	shl.b32 	%r22, %r3, 1;
	sub.s32 	%r23, %r21, %r22;
	add.s32 	%r24, %r23, %r2;
	mul.wide.s32 	%rd22, %r24, 8;
	add.s64 	%rd23, %rd1, %rd22;
	ld.global.f64 	%fd28, [%rd23];
	add.f64 	%fd29, %fd28, %fd27;
	fma.rn.f64 	%fd52, %fd50, %fd29, %fd21;
$L__BB0_4:
	bar.sync 	0;
	mov.f64 	%fd53, 0d0000000000000000;
	not.pred 	%p4, %p1;
	@%p4 bra 	$L__BB0_6;
	mul.f64 	%fd31, %fd9, %fd52;
	sub.f64 	%fd32, %fd52, %fd11;
	mul.f64 	%fd33, %fd31, %fd32;
	add.f64 	%fd34, %fd52, 0dBFF0000000000000;
	mul.f64 	%fd35, %fd34, %fd33;
	fma.rn.f64 	%fd36, %fd1, %fd52, %fd35;
	mul.f64 	%fd37, %fd10, %fd36;
	sub.f64 	%fd53, %fd52, %fd37;
$L__BB0_6:
	bar.sync 	0;
	mov.f64 	%fd54, 0d0000000000000000;
	@%p4 bra 	$L__BB0_8;
	ld.param.f64 	%fd51, [_Z6kernelPdS_idddddddd_param_8];
	mul.f64 	%fd39, %fd51, %fd1;
	add.f64 	%fd40, %fd14, %fd53;
	div.rn.f64 	%fd41, %fd39, %fd40;
	add.f64 	%fd42, %fd12, %fd41;
	mul.f64 	%fd43, %fd10, %fd42;
	neg.f64 	%fd44, %fd1;
	mul.f64 	%fd45, %fd9, %fd53;
	sub.f64 	%fd46, %fd53, %fd15;
	add.f64 	%fd47, %fd46, 0dBFF0000000000000;
	mul.f64 	%fd48, %fd45, %fd47;
	sub.f64 	%fd49, %fd44, %fd48;
	fma.rn.f64 	%fd54, %fd43, %fd49, %fd1;
$L__BB0_8:
	st.global.f64 	[%rd3], %fd53;
	st.global.f64 	[%rd2], %fd54;
	ret;

}


// ===== COMPILED SASS (sm_100) =====

	.target	sm_100

	.elftype	@"ET_EXEC"


//--------------------- .note.nv.tkinfo           --------------------------
	.section	.note.nv.tkinfo,"",@"SHT_NOTE"
	.sectionflags	@"SHF_NOTE_NV_TKINFO"
	.tkinfo
        /*0018*/ 	.word	0x00000002
        /*0030*/ 	.string	""
        /*0030*/ 	.string	"ptxas"
        /*0030*/ 	.string	"Cuda compilation tools, release 13.0, V13.0.88"
        /*0030*/ 	.string	"Build cuda_13.0.r13.0/compiler.36424714_0"
        /*0030*/ 	.string	"-arch sm_100 -m 64 "



//--------------------- .note.nv.cuinfo           --------------------------
	.section	.note.nv.cuinfo,"",@"SHT_NOTE"
	.sectionflags	@"SHF_NOTE_NV_CUINFO"
        /*0018*/ 	.short	0x0002
        /*001a*/ 	.short	0x0064
        /*001c*/ 	.short	0x0082
	.zero		2


//--------------------- .nv.info                  --------------------------
	.section	.nv.info,"",@"SHT_CUDA_INFO"
	.align	4


	//----- nvinfo : EIATTR_REGCOUNT
	.align		4
        /*0000*/ 	.byte	0x04, 0x2f
        /*0002*/ 	.short	(.L_1 - .L_0)
	.align		4
.L_0:
        /*0004*/ 	.word	index@(_Z6kernelPdS_idddddddd)
        /*0008*/ 	.word	0x0000001e


	//----- nvinfo : EIATTR_FRAME_SIZE
	.align		4
.L_1:
        /*000c*/ 	.byte	0x04, 0x11
        /*000e*/ 	.short	(.L_3 - .L_2)
	.align		4
.L_2:
        /*0010*/ 	.word	index@($__internal_0_$__cuda_sm20_div_rn_f64_full)
        /*0014*/ 	.word	0x00000000


	//----- nvinfo : EIATTR_FRAME_SIZE
	.align		4
.L_3:
        /*0018*/ 	.byte	0x04, 0x11
        /*001a*/ 	.short	(.L_5 - .L_4)
	.align		4
.L_4:
        /*001c*/ 	.word	index@(_Z6kernelPdS_idddddddd)
        /*0020*/ 	.word	0x00000000


	//----- nvinfo : EIATTR_MIN_STACK_SIZE
	.align		4
.L_5:
        /*0024*/ 	.byte	0x04, 0x12
        /*0026*/ 	.short	(.L_7 - .L_6)
	.align		4
.L_6:
        /*0028*/ 	.word	index@(_Z6kernelPdS_idddddddd)
        /*002c*/ 	.word	0x00000000
.L_7:


//--------------------- .nv.compat                --------------------------
	.section	.nv.compat,"",@"SHT_CUDA_COMPAT_INFO"
	.align	4
        /*0000*/ 	.byte	0x02, 0x09, 0x00, 0x00, 0x02, 0x02, 0x01, 0x00, 0x02, 0x05, 0x05, 0x00, 0x03, 0x07, 0x01, 0x01
        /*0010*/ 	.byte	0x02, 0x03, 0x00, 0x00, 0x02, 0x06, 0x01, 0x00, 0x04, 0x0b, 0x08, 0x00, 0x01, 0x00, 0x00, 0x00
        /*0020*/ 	.byte	0x00, 0x00, 0x00, 0x00


//--------------------- .nv.info._Z6kernelPdS_idddddddd --------------------------
	.section	.nv.info._Z6kernelPdS_idddddddd,"",@"SHT_CUDA_INFO"
	.sectionflags	@""
	.align	4


	//----- nvinfo : EIATTR_CUDA_API_VERSION
	.align		4
        /*0000*/ 	.byte	0x04, 0x37
        /*0002*/ 	.short	(.L_9 - .L_8)
.L_8:
        /*0004*/ 	.word	0x00000082


	//----- nvinfo : EIATTR_KPARAM_INFO
	.align		4
.L_9:
        /*0008*/ 	.byte	0x04, 0x17
        /*000a*/ 	.short	(.L_11 - .L_10)
.L_10:
        /*000c*/ 	.word	0x00000000
        /*0010*/ 	.short	0x000a
        /*0012*/ 	.short	0x0050
        /*0014*/ 	.byte	0x00, 0xf0, 0x21, 0x00


	//----- nvinfo : EIATTR_KPARAM_INFO
	.align		4
.L_11:
        /*0018*/ 	.byte	0x04, 0x17
        /*001a*/ 	.short	(.L_13 - .L_12)
.L_12:
        /*001c*/ 	.word	0x00000000
        /*0020*/ 	.short	0x0009
        /*0022*/ 	.short	0x0048
        /*0024*/ 	.byte	0x00, 0xf0, 0x21, 0x00


	//----- nvinfo : EIATTR_KPARAM_INFO
	.align		4
.L_13:
        /*0028*/ 	.byte	0x04, 0x17
        /*002a*/ 	.short	(.L_15 - .L_14)
.L_14:
        /*002c*/ 	.word	0x00000000
        /*0030*/ 	.short	0x0008
        /*0032*/ 	.short	0x0040
        /*0034*/ 	.byte	0x00, 0xf0, 0x21, 0x00


	//----- nvinfo : EIATTR_KPARAM_INFO
	.align		4
.L_15:
        /*0038*/ 	.byte	0x04, 0x17
        /*003a*/ 	.short	(.L_17 - .L_16)
.L_16:
        /*003c*/ 	.word	0x00000000
        /*0040*/ 	.short	0x0007
        /*0042*/ 	.short	0x0038
        /*0044*/ 	.byte	0x00, 0xf0, 0x21, 0x00


	//----- nvinfo : EIATTR_KPARAM_INFO
	.align		4
.L_17:
        /*0048*/ 	.byte	0x04, 0x17
        /*004a*/ 	.short	(.L_19 - .L_18)
.L_18:
        /*004c*/ 	.word	0x00000000
        /*0050*/ 	.short	0x0006
        /*0052*/ 	.short	0x0030
        /*0054*/ 	.byte	0x00, 0xf0, 0x21, 0x00


	//----- nvinfo : EIATTR_KPARAM_INFO
	.align		4
.L_19:
        /*0058*/ 	.byte	0x04, 0x17
        /*005a*/ 	.short	(.L_21 - .L_20)
.L_20:
        /*005c*/ 	.word	0x00000000
        /*0060*/ 	.short	0x0005
        /*0062*/ 	.short	0x0028
        /*0064*/ 	.byte	0x00, 0xf0, 0x21, 0x00


	//----- nvinfo : EIATTR_KPARAM_INFO
	.align		4
.L_21:
        /*0068*/ 	.byte	0x04, 0x17
        /*006a*/ 	.short	(.L_23 - .L_22)
.L_22:
        /*006c*/ 	.word	0x00000000
        /*0070*/ 	.short	0x0004
        /*0072*/ 	.short	0x0020
        /*0074*/ 	.byte	0x00, 0xf0, 0x21, 0x00


	//----- nvinfo : EIATTR_KPARAM_INFO
	.align		4
.L_23:
        /*0078*/ 	.byte	0x04, 0x17
        /*007a*/ 	.short	(.L_25 - .L_24)
.L_24:
        /*007c*/ 	.word	0x00000000
        /*0080*/ 	.short	0x0003
        /*0082*/ 	.short	0x0018
        /*0084*/ 	.byte	0x00, 0xf0, 0x21, 0x00


	//----- nvinfo : EIATTR_KPARAM_INFO
	.align		4
.L_25:
        /*0088*/ 	.byte	0x04, 0x17
        /*008a*/ 	.short	(.L_27 - .L_26)
.L_26:
        /*008c*/ 	.word	0x00000000
        /*0090*/ 	.short	0x0002
        /*0092*/ 	.short	0x0010
        /*0094*/ 	.byte	0x00, 0xf0, 0x11, 0x00


	//----- nvinfo : EIATTR_KPARAM_INFO
	.align		4
.L_27:
        /*0098*/ 	.byte	0x04, 0x17
        /*009a*/ 	.short	(.L_29 - .L_28)
.L_28:
        /*009c*/ 	.word	0x00000000
        /*00a0*/ 	.short	0x0001
        /*00a2*/ 	.short	0x0008
        /*00a4*/ 	.byte	0x00, 0xf5, 0x21, 0x00


	//----- nvinfo : EIATTR_KPARAM_INFO
	.align		4
.L_29:
        /*00a8*/ 	.byte	0x04, 0x17
        /*00aa*/ 	.short	(.L_31 - .L_30)
.L_30:
        /*00ac*/ 	.word	0x00000000
        /*00b0*/ 	.short	0x0000
        /*00b2*/ 	.short	0x0000
        /*00b4*/ 	.byte	0x00, 0xf5, 0x21, 0x00


	//----- nvinfo : EIATTR_SPARSE_MMA_MASK
	.align		4
.L_31:
        /*00b8*/ 	.byte	0x03, 0x50
        /*00ba*/ 	.short	0x0000


	//----- nvinfo : EIATTR_MAXREG_COUNT
	.align		4
        /*00bc*/ 	.byte	0x03, 0x1b
        /*00be*/ 	.short	0x00ff


	//----- nvinfo : EIATTR_NUM_BARRIERS
	.align		4
        /*00c0*/ 	.byte	0x02, 0x4c
        /*00c2*/ 	.byte	0x01
	.zero		1


	//----- nvinfo : EIATTR_MERCURY_ISA_VERSION
	.align		4
        /*00c4*/ 	.byte	0x03, 0x5f
        /*00c6*/ 	.short	0x0101


	//----- nvinfo : EIATTR_VRC_CTA_INIT_COUNT
	.align		4
        /*00c8*/ 	.byte	0x02, 0x4a
	.zero		1
	.zero		1


	//----- nvinfo : EIATTR_EXIT_INSTR_OFFSETS
	.align		4
        /*00cc*/ 	.byte	0x04, 0x1c
        /*00ce*/ 	.short	(.L_33 - .L_32)


	//   ....[0]....
.L_32:
        /*00d0*/ 	.word	0x00000710


	//----- nvinfo : EIATTR_CRS_STACK_SIZE
	.align		4
.L_33:
        /*00d4*/ 	.byte	0x04, 0x1e
        /*00d6*/ 	.short	(.L_35 - .L_34)
.L_34:
        /*00d8*/ 	.word	0x00000000


	//----- nvinfo : EIATTR_CBANK_PARAM_SIZE
	.align		4
.L_35:
        /*00dc*/ 	.byte	0x03, 0x19
        /*00de*/ 	.short	0x0058


	//----- nvinfo : EIATTR_PARAM_CBANK
	.align		4
        /*00e0*/ 	.byte	0x04, 0x0a
        /*00e2*/ 	.short	(.L_37 - .L_36)
	.align		4
.L_36:
        /*00e4*/ 	.word	index@(.nv.constant0._Z6kernelPdS_idddddddd)
        /*00e8*/ 	.short	0x0380
        /*00ea*/ 	.short	0x0058


	//----- nvinfo : EIATTR_SW_WAR
	.align		4
.L_37:
        /*00ec*/ 	.byte	0x04, 0x36
        /*00ee*/ 	.short	(.L_39 - .L_38)
.L_38:
        /*00f0*/ 	.word	0x00000008
.L_39:


//--------------------- .nv.callgraph             --------------------------
	.section	.nv.callgraph,"",@"SHT_CUDA_CALLGRAPH"
	.align	4
	.sectionentsize	8
	.align		4
        /*0000*/ 	.word	0x00000000
	.align		4
        /*0004*/ 	.word	0xffffffff
	.align		4
        /*0008*/ 	.word	0x00000000
	.align		4
        /*000c*/ 	.word	0xfffffffe
	.align		4
        /*0010*/ 	.word	0x00000000
	.align		4
        /*0014*/ 	.word	0xfffffffd
	.align		4
        /*0018*/ 	.word	0x00000000
	.align		4
        /*001c*/ 	.word	0xfffffffc


//--------------------- .text._Z6kernelPdS_idddddddd --------------------------
	.section	.text._Z6kernelPdS_idddddddd,"ax",@progbits
	.align	128
        .global         _Z6kernelPdS_idddddddd
        .type           _Z6kernelPdS_idddddddd,@function
        .size           _Z6kernelPdS_idddddddd,(.L_x_12 - _Z6kernelPdS_idddddddd)
        .other          _Z6kernelPdS_idddddddd,@"STO_CUDA_ENTRY STV_DEFAULT"
_Z6kernelPdS_idddddddd:
.text._Z6kernelPdS_idddddddd:
[----:B------:R-:W-:Y:S01]  /*0000*/  LDC R1, c[0x0][0x37c] ;  /* 0x0000df00ff017b82 */ /* 0x000fe20000000800 */
[----:B------:R-:W0:Y:S07]  /*0010*/  S2R R6, SR_TID.X ;  /* 0x0000000000067919 */ /* 0x000e2e0000002100 */
[----:B------:R-:W0:Y:S08]  /*0020*/  S2UR UR4, SR_CTAID.X ;  /* 0x00000000000479c3 */ /* 0x000e300000002500 */
[----:B------:R-:W0:Y:S08]  /*0030*/  LDC R5, c[0x0][0x360] ;  /* 0x0000d800ff057b82 */ /* 0x000e300000000800 */
[----:B------:R-:W1:Y:S08]  /*0040*/  LDC R0, c[0x0][0x390] ;  /* 0x0000e400ff007b82 */ /* 0x000e700000000800 */
[----:B------:R-:W2:Y:S01]  /*0050*/  LDC.64 R2, c[0x0][0x380] ;  /* 0x0000e000ff027b82 */ /* 0x000ea20000000a00 */
[----:B0-----:R-:W-:Y:S01]  /*0060*/  IMAD R6, R5, UR4, R6 ;  /* 0x0000000405067c24 */ /* 0x001fe2000f8e0206 */
[----:B------:R-:W0:Y:S04]  /*0070*/  LDCU.64 UR4, c[0x0][0x358] ;  /* 0x00006b00ff0477ac */ /* 0x000e280008000a00 */
[----:B-1----:R-:W-:Y:S01]  /*0080*/  ISETP.GT.AND P0, PT, R6, R0, PT ;  /* 0x000000000600720c */ /* 0x002fe20003f04270 */
[----:B------:R-:W-:-:S04]  /*0090*/  VIADD R5, R0, 0x2 ;  /* 0x0000000200057836 */ /* 0x000fc80000000000 */
[----:B------:R-:W-:-:S08]  /*00a0*/  IMAD R4, R6, R5, RZ ;  /* 0x0000000506047224 */ /* 0x000fd000078e02ff */
[----:B--2---:R-:W-:-:S05]  /*00b0*/  @!P0 IMAD.WIDE R10, R4, 0x8, R2 ;  /* 0x00000008040a8825 */ /* 0x004fca00078e0202 */
[----:B0-----:R-:W2:Y:S01]  /*00c0*/  @!P0 LDG.E.64 R12, desc[UR4][R10.64+0x10] ;  /* 0x000010040a0c8981 */ /* 0x001ea2000c1e1b00 */
[----:B------:R-:W-:-:S04]  /*00d0*/  @!P0 IMAD.WIDE R14, R0, 0x8, R10 ;  /* 0x00000008000e8825 */ /* 0x000fc800078e020a */
[----:B------:R-:W-:Y:S01]  /*00e0*/  @!P0 IMAD R19, R5, 0x2, R6 ;  /* 0x0000000205138824 */ /* 0x000fe200078e0206 */
[----:B--2---:R0:W-:Y:S04]  /*00f0*/  @!P0 STG.E.64 desc[UR4][R10.64], R12 ;  /* 0x0000000c0a008986 */ /* 0x0041e8000c101b04 */
[----:B------:R-:W2:Y:S01]  /*0100*/  @!P0 LDG.E.64 R16, desc[UR4][R14.64+-0x8] ;  /* 0xfffff8040e108981 */ /* 0x000ea2000c1e1b00 */
[----:B------:R-:W-:-:S04]  /*0110*/  @!P0 IMAD.WIDE R18, R19, 0x8, R2 ;  /* 0x0000000813128825 */ /* 0x000fc800078e0202 */
[----:B------:R-:W-:Y:S02]  /*0120*/  @!P0 VIADD R20, R0, 0xffffffff ;  /* 0xffffffff00148836 */ /* 0x000fe40000000000 */
[----:B------:R-:W-:Y:S01]  /*0130*/  @!P0 IMAD.WIDE R8, R6, 0x8, R2 ;  /* 0x0000000806088825 */ /* 0x000fe200078e0202 */
[----:B--2---:R1:W-:Y:S04]  /*0140*/  @!P0 STG.E.64 desc[UR4][R14.64+0x8], R16 ;  /* 0x000008100e008986 */ /* 0x0043e8000c101b04 */
[----:B------:R-:W2:Y:S01]  /*0150*/  @!P0 LDG.E.64 R18, desc[UR4][R18.64] ;  /* 0x0000000412128981 */ /* 0x000ea2000c1e1b00 */
[----:B------:R-:W-:-:S04]  /*0160*/  @!P0 IMAD R20, R5, R20, RZ ;  /* 0x0000001405148224 */ /* 0x000fc800078e02ff */
[----:B------:R-:W-:Y:S01]  /*0170*/  @!P0 IMAD.WIDE R22, R20, 0x8, R8 ;  /* 0x0000000814168825 */ /* 0x000fe200078e0208 */
[----:B0-----:R-:W0:Y:S01]  /*0180*/  S2R R10, SR_TID.Y ;  /* 0x00000000000a7919 */ /* 0x001e220000002200 */
[----:B------:R-:W0:Y:S08]  /*0190*/  S2UR UR6, SR_CTAID.Y ;  /* 0x00000000000679c3 */ /* 0x000e300000002600 */
[----:B------:R-:W0:Y:S08]  /*01a0*/  LDC R11, c[0x0][0x364] ;  /* 0x0000d900ff0b7b82 */ /* 0x000e300000000800 */
[----:B-1----:R-:W1:Y:S01]  /*01b0*/  LDC.64 R16, c[0x0][0x388] ;  /* 0x0000e200ff107b82 */ /* 0x002e620000000a00 */
[----:B--2---:R-:W-:Y:S04]  /*01c0*/  @!P0 STG.E.64 desc[UR4][R8.64], R18 ;  /* 0x0000001208008986 */ /* 0x004fe8000c101b04 */
[----:B------:R-:W2:Y:S01]  /*01d0*/  @!P0 LDG.E.64 R22, desc[UR4][R22.64] ;  /* 0x0000000416168981 */ /* 0x000ea2000c1e1b00 */
[----:B0-----:R-:W-:-:S02]  /*01e0*/  IMAD R11, R11, UR6, R10 ;  /* 0x000000060b0b7c24 */ /* 0x001fc4000f8e020a */
[----:B------:R-:W-:Y:S02]  /*01f0*/  @!P0 IMAD R25, R5, 0x2, R20 ;  /* 0x0000000205198824 */ /* 0x000fe400078e0214 */
[----:B------:R-:W-:Y:S01]  /*0200*/  IMAD.IADD R15, R4, 0x1, R11 ;  /* 0x00000001040f7824 */ /* 0x000fe200078e020b */
[----:B------:R-:W-:Y:S01]  /*0210*/  VIMNMX R7, PT, PT, R6, R11, !PT ;  /* 0x0000000b06077248 */ /* 0x000fe20007fe0100 */
[----:B------:R-:W-:-:S03]  /*0220*/  @!P0 IMAD.WIDE R24, R25, 0x8, R8 ;  /* 0x0000000819188825 */ /* 0x000fc600078e0208 */
[----:B------:R-:W-:Y:S01]  /*0230*/  ISETP.GT.AND P1, PT, R7, R0, PT ;  /* 0x000000000700720c */ /* 0x000fe20003f24270 */
[----:B-1----:R-:W-:-:S04]  /*0240*/  IMAD.WIDE R16, R15, 0x8, R16 ;  /* 0x000000080f107825 */ /* 0x002fc800078e0210 */
[----:B------:R-:W-:-:S08]  /*0250*/  IMAD.WIDE R14, R15, 0x8, R2 ;  /* 0x000000080f0e7825 */ /* 0x000fd000078e0202 */
[C---:B------:R-:W-:Y:S02]  /*0260*/  @!P1 IMAD.IADD R4, R5.reuse, 0x1, R4 ;  /* 0x0000000105049824 */ /* 0x040fe400078e0204 */
[----:B------:R-:W-:-:S04]  /*0270*/  @!P1 IMAD.WIDE R26, R5, 0x8, R14 ;  /* 0x00000008051a9825 */ /* 0x000fc800078e020e */
[----:B------:R-:W-:-:S04]  /*0280*/  @!P1 IMAD R4, R5, -0x2, R4 ;  /* 0xfffffffe05049824 */ /* 0x000fc800078e0204 */
[----:B------:R-:W-:Y:S01]  /*0290*/  @!P1 IMAD.IADD R11, R11, 0x1, R4 ;  /* 0x000000010b0b9824 */ /* 0x000fe200078e0204 */
[----:B--2---:R0:W-:Y:S04]  /*02a0*/  @!P0 STG.E.64 desc[UR4][R24.64], R22 ;  /* 0x0000001618008986 */ /* 0x0041e8000c101b04 */
[----:B------:R1:W5:Y:S01]  /*02b0*/  LDG.E.64 R12, desc[UR4][R16.64] ;  /* 0x00000004100c7981 */ /* 0x000362000c1e1b00 */
[----:B------:R-:W-:Y:S01]  /*02c0*/  BAR.SYNC.DEFER_BLOCKING 0x0 ;  /* 0x0000000000007b1d */ /* 0x000fe20000010000 */
[----:B0-----:R-:W-:-:S07]  /*02d0*/  @!P1 IMAD.WIDE R22, R11, 0x8, R2 ;  /* 0x000000080b169825 */ /* 0x001fce00078e0202 */
[----:B------:R-:W0:Y:S01]  /*02e0*/  @!P1 LDC.64 R2, c[0x0][0x398] ;  /* 0x0000e600ff029b82 */ /* 0x000e220000000a00 */
[----:B------:R-:W2:Y:S04]  /*02f0*/  @!P1 LDG.E.64 R20, desc[UR4][R14.64+0x8] ;  /* 0x000008040e149981 */ /* 0x000ea8000c1e1b00 */
[----:B------:R-:W2:Y:S04]  /*0300*/  @!P1 LDG.E.64 R18, desc[UR4][R14.64+-0x8] ;  /* 0xfffff8040e129981 */ /* 0x000ea8000c1e1b00 */
[----:B------:R-:W3:Y:S04]  /*0310*/  @!P1 LDG.E.64 R8, desc[UR4][R14.64] ;  /* 0x000000040e089981 */ /* 0x000ee8000c1e1b00 */
[----:B------:R-:W4:Y:S04]  /*0320*/  @!P1 LDG.E.64 R4, desc[UR4][R26.64] ;  /* 0x000000041a049981 */ /* 0x000f28000c1e1b00 */
[----:B------:R-:W4:Y:S01]  /*0330*/  @!P1 LDG.E.64 R22, desc[UR4][R22.64] ;  /* 0x0000000416169981 */ /* 0x000f22000c1e1b00 */
[----:B------:R-:W-:Y:S01]  /*0340*/  BAR.SYNC.DEFER_BLOCKING 0x0 ;  /* 0x0000000000007b1d */ /* 0x000fe20000010000 */
[----:B------:R-:W-:-:S02]  /*0350*/  ISETP.GT.AND P0, PT, R7, R0, PT ;  /* 0x000000000700720c */ /* 0x000fc40003f04270 */
[----:B------:R-:W-:-:S03]  /*0360*/  CS2R R10, SRZ ;  /* 0x00000000000a7805 */ /* 0x000fc6000001ff00 */
[----:B------:R-:W-:Y:S01]  /*0370*/  BSSY.RECONVERGENT B0, `(.L_x_0) ;  /* 0x0000011000007945 */ /* 0x000fe20003800200 */
[----:B--2---:R-:W-:-:S08]  /*0380*/  @!P1 DADD R18, R20, R18 ;  /* 0x0000000014129229 */ /* 0x004fd00000000012 */
[----:B---3--:R-:W-:-:S08]  /*0390*/  @!P1 DFMA R18, R8, -4, R18 ;  /* 0xc01000000812982b */ /* 0x008fd00000000012 */
[----:B----4-:R-:W-:-:S08]  /*03a0*/  @!P1 DADD R4, R18, R4 ;  /* 0x0000000012049229 */ /* 0x010fd00000000004 */
[----:B------:R-:W-:Y:S01]  /*03b0*/  @!P1 DADD R18, R4, R22 ;  /* 0x0000000004129229 */ /* 0x000fe20000000016 */
[----:B------:R-:W-:-:S07]  /*03c0*/  CS2R R4, SRZ ;  /* 0x0000000000047805 */ /* 0x000fce000001ff00 */
[----:B0-----:R-:W-:Y:S01]  /*03d0*/  @!P1 DFMA R4, R18, R2, R8 ;  /* 0x000000021204922b */ /* 0x001fe20000000008 */
[----:B-1----:R-:W-:Y:S10]  /*03e0*/  @P0 BRA `(.L_x_1) ;  /* 0x0000000000240947 */ /* 0x002ff40003800000 */
[----:B------:R-:W0:Y:S01]  /*03f0*/  LDCU.128 UR8, c[0x0][0x3a0] ;  /* 0x00007400ff0877ac */ /* 0x000e220008000c00 */
[C---:B------:R-:W-:Y:S01]  /*0400*/  DADD R8, R4.reuse, -1 ;  /* 0xbff0000004087429 */ /* 0x040fe20000000000 */
[----:B------:R-:W1:Y:S01]  /*0410*/  LDCU.64 UR6, c[0x0][0x3b0] ;  /* 0x00007600ff0677ac */ /* 0x000e620008000a00 */
[C---:B0-----:R-:W-:Y:S02]  /*0420*/  DMUL R2, R4.reuse, UR8 ;  /* 0x0000000804027c28 */ /* 0x041fe40008000000 */
[----:B-1----:R-:W-:-:S08]  /*0430*/  DADD R6, R4, -UR6 ;  /* 0x8000000604067e29 */ /* 0x002fd00008000000 */
[----:B------:R-:W-:-:S08]  /*0440*/  DMUL R2, R2, R6 ;  /* 0x0000000602027228 */ /* 0x000fd00000000000 */
[----:B------:R-:W-:-:S08]  /*0450*/  DMUL R2, R2, R8 ;  /* 0x0000000802027228 */ /* 0x000fd00000000000 */
[----:B-----5:R-:W-:-:S08]  /*0460*/  DFMA R2, R12, R4, R2 ;  /* 0x000000040c02722b */ /* 0x020fd00000000002 */
[----:B------:R-:W-:-:S11]  /*0470*/  DFMA R10, -R2, UR10, R4 ;  /* 0x0000000a020a7c2b */ /* 0x000fd60008000104 */
.L_x_1:
[----:B------:R-:W-:Y:S05]  /*0480*/  BSYNC.RECONVERGENT B0 ;  /* 0x0000000000007941 */ /* 0x000fea0003800200 */
.L_x_0:
[----:B------:R-:W-:Y:S01]  /*0490*/  BAR.SYNC.DEFER_BLOCKING 0x0 ;  /* 0x0000000000007b1d */ /* 0x000fe20000010000 */
[----:B------:R-:W-:-:S05]  /*04a0*/  CS2R R2, SRZ ;  /* 0x0000000000027805 */ /* 0x000fca000001ff00 */
[----:B------:R-:W-:Y:S04]  /*04b0*/  BSSY.RECONVERGENT B0, `(.L_x_2) ;  /* 0x0000023000007945 */ /* 0x000fe80003800200 */
[----:B------:R-:W-:Y:S05]  /*04c0*/  @P0 BRA `(.L_x_3) ;  /* 0x0000000000840947 */ /* 0x000fea0003800000 */
[----:B------:R-:W0:Y:S01]  /*04d0*/  LDCU.128 UR8, c[0x0][0x3c0] ;  /* 0x00007800ff0877ac */ /* 0x000e220008000c00 */
[----:B------:R-:W-:Y:S01]  /*04e0*/  IMAD.MOV.U32 R2, RZ, RZ, 0x1 ;  /* 0x00000001ff027424 */ /* 0x000fe200078e00ff */
[----:B------:R-:W-:Y:S01]  /*04f0*/  BSSY.RECONVERGENT B1, `(.L_x_4) ;  /* 0x0000014000017945 */ /* 0x000fe20003800200 */
[----:B0-----:R-:W-:-:S06]  /*0500*/  DADD R6, R10, UR10 ;  /* 0x0000000a0a067e29 */ /* 0x001fcc0008000000 */
[----:B------:R-:W0:Y:S02]  /*0510*/  MUFU.RCP64H R3, R7 ;  /* 0x0000000700037308 */ /* 0x000e240000001800 */
[----:B0-----:R-:W-:-:S08]  /*0520*/  DFMA R4, -R6, R2, 1 ;  /* 0x3ff000000604742b */ /* 0x001fd00000000102 */
[----:B------:R-:W-:-:S08]  /*0530*/  DFMA R4, R4, R4, R4 ;  /* 0x000000040404722b */ /* 0x000fd00000000004 */
[----:B------:R-:W-:Y:S02]  /*0540*/  DFMA R2, R2, R4, R2 ;  /* 0x000000040202722b */ /* 0x000fe40000000002 */
[----:B-----5:R-:W-:-:S06]  /*0550*/  DMUL R4, R12, UR8 ;  /* 0x000000080c047c28 */ /* 0x020fcc0008000000 */
[----:B------:R-:W-:-:S04]  /*0560*/  DFMA R8, -R6, R2, 1 ;  /* 0x3ff000000608742b */ /* 0x000fc80000000102 */
[----:B------:R-:W-:-:S04]  /*0570*/  FSETP.GEU.AND P1, PT, |R5|, 6.5827683646048100446e-37, PT ;  /* 0x036000000500780b */ /* 0x000fc80003f2e200 */
[----:B------:R-:W-:-:S08]  /*0580*/  DFMA R2, R2, R8, R2 ;  /* 0x000000080202722b */ /* 0x000fd00000000002 */
[----:B------:R-:W-:-:S08]  /*0590*/  DMUL R8, R4, R2 ;  /* 0x0000000204087228 */ /* 0x000fd00000000000 */
[----:B------:R-:W-:-:S08]  /*05a0*/  DFMA R18, -R6, R8, R4 ;  /* 0x000000080612722b */ /* 0x000fd00000000104 */
[----:B------:R-:W-:-:S10]  /*05b0*/  DFMA R2, R2, R18, R8 ;  /* 0x000000120202722b */ /* 0x000fd40000000008 */
[----:B------:R-:W-:-:S05]  /*05c0*/  FFMA R0, RZ, R7, R3 ;  /* 0x00000007ff007223 */ /* 0x000fca0000000003 */
[----:B------:R-:W-:-:S13]  /*05d0*/  FSETP.GT.AND P0, PT, |R0|, 1.469367938527859385e-39, PT ;  /* 0x001000000000780b */ /* 0x000fda0003f04200 */
[----:B------:R-:W-:Y:S05]  /*05e0*/  @P0 BRA P1, `(.L_x_5) ;  /* 0x0000000000100947 */ /* 0x000fea0000800000 */
[----:B------:R-:W-:-:S07]  /*05f0*/  MOV R0, 0x610 ;  /* 0x0000061000007802 */ /* 0x000fce0000000f00 */
[----:B------:R-:W-:Y:S05]  /*0600*/  CALL.REL.NOINC `($__internal_0_$__cuda_sm20_div_rn_f64_full) ;  /* 0x0000000000447944 */ /* 0x000fea0003c00000 */
[----:B------:R-:W-:Y:S02]  /*0610*/  IMAD.MOV.U32 R2, RZ, RZ, R4 ;  /* 0x000000ffff027224 */ /* 0x000fe400078e0004 */
[----:B------:R-:W-:-:S07]  /*0620*/  IMAD.MOV.U32 R3, RZ, RZ, R5 ;  /* 0x000000ffff037224 */ /* 0x000fce00078e0005 */
.L_x_5:
[----:B------:R-:W-:Y:S05]  /*0630*/  BSYNC.RECONVERGENT B1 ;  /* 0x0000000000017941 */ /* 0x000fea0003800200 */
.L_x_4:
[----:B------:R-:W0:Y:S01]  /*0640*/  LDCU.64 UR8, c[0x0][0x3d0] ;  /* 0x00007a00ff0877ac */ /* 0x000e220008000a00 */
[----:B------:R-:W1:Y:S01]  /*0650*/  LDCU.64 UR6, c[0x0][0x3b8] ;  /* 0x00007700ff0677ac */ /* 0x000e620008000a00 */
[----:B------:R-:W2:Y:S01]  /*0660*/  LDCU.128 UR12, c[0x0][0x3a0] ;  /* 0x00007400ff0c77ac */ /* 0x000ea20008000c00 */
[----:B0-----:R-:W-:Y:S02]  /*0670*/  DADD R6, R10, -UR8 ;  /* 0x800000080a067e29 */ /* 0x001fe40008000000 */
[----:B-1----:R-:W-:Y:S02]  /*0680*/  DADD R2, R2, UR6 ;  /* 0x0000000602027e29 */ /* 0x002fe40008000000 */
[----:B--2---:R-:W-:-:S04]  /*0690*/  DMUL R4, R10, UR12 ;  /* 0x0000000c0a047c28 */ /* 0x004fc80008000000 */
[----:B------:R-:W-:Y:S02]  /*06a0*/  DADD R6, R6, -1 ;  /* 0xbff0000006067429 */ /* 0x000fe40000000000 */
[----:B------:R-:W-:-:S06]  /*06b0*/  DMUL R2, R2, UR14 ;  /* 0x0000000e02027c28 */ /* 0x000fcc0008000000 */
[----:B------:R-:W-:-:S08]  /*06c0*/  DFMA R4, -R4, R6, -R12 ;  /* 0x000000060404722b */ /* 0x000fd0000000090c */
[----:B------:R-:W-:-:S11]  /*06d0*/  DFMA R2, R2, R4, R12 ;  /* 0x000000040202722b */ /* 0x000fd6000000000c */
.L_x_3:
[----:B------:R-:W-:Y:S05]  /*06e0*/  BSYNC.RECONVERGENT B0 ;  /* 0x0000000000007941 */ /* 0x000fea0003800200 */
.L_x_2:
[----:B------:R-:W-:Y:S04]  /*06f0*/  STG.E.64 desc[UR4][R14.64], R10 ;  /* 0x0000000a0e007986 */ /* 0x000fe8000c101b04 */
[----:B------:R-:W-:Y:S01]  /*0700*/  STG.E.64 desc[UR4][R16.64], R2 ;  /* 0x0000000210007986 */ /* 0x000fe2000c101b04 */
[----:B------:R-:W-:Y:S05]  /*0710*/  EXIT ;  /* 0x000000000000794d */ /* 0x000fea0003800000 */
        .weak           $__internal_0_$__cuda_sm20_div_rn_f64_full
        .type           $__internal_0_$__cuda_sm20_div_rn_f64_full,@function
        .size           $__internal_0_$__cuda_sm20_div_rn_f64_full,(.L_x_12 - $__internal_0_$__cuda_sm20_div_rn_f64_full)
$__internal_0_$__cuda_sm20_div_rn_f64_full:
[C---:B------:R-:W-:Y:S01]  /*0720*/  FSETP.GEU.AND P0, PT, |R7|.reuse, 1.469367938527859385e-39, PT ;  /* 0x001000000700780b */ /* 0x040fe20003f0e200 */
[----:B------:R-:W-:Y:S01]  /*0730*/  IMAD.MOV.U32 R2, RZ, RZ, 0x1 ;  /* 0x00000001ff027424 */ /* 0x000fe200078e00ff */
[----:B------:R-:W-:Y:S01]  /*0740*/  LOP3.LUT R8, R7, 0x800fffff, RZ, 0xc0, !PT ;  /* 0x800fffff07087812 */ /* 0x000fe200078ec0ff */
[----:B------:R-:W-:Y:S01]  /*0750*/  IMAD.MOV.U32 R25, RZ, RZ, 0x1ca00000 ;  /* 0x1ca00000ff197424 */ /* 0x000fe200078e00ff */
[C---:B------:R-:W-:Y:S01]  /*0760*/  FSETP.GEU.AND P2, PT, |R5|.reuse, 1.469367938527859385e-39, PT ;  /* 0x001000000500780b */ /* 0x040fe20003f4e200 */
[----:B------:R-:W-:Y:S01]  /*0770*/  BSSY.RECONVERGENT B2, `(.L_x_6) ;  /* 0x0000052000027945 */ /* 0x000fe20003800200 */
[----:B------:R-:W-:Y:S01]  /*0780*/  LOP3.LUT R9, R8, 0x3ff00000, RZ, 0xfc, !PT ;  /* 0x3ff0000008097812 */ /* 0x000fe200078efcff */
[----:B------:R-:W-:Y:S01]  /*0790*/  IMAD.MOV.U32 R8, RZ, RZ, R6 ;  /* 0x000000ffff087224 */ /* 0x000fe200078e0006 */
[----:B------:R-:W-:Y:S02]  /*07a0*/  LOP3.LUT R24, R5, 0x7ff00000, RZ, 0xc0, !PT ;  /* 0x7ff0000005187812 */ /* 0x000fe400078ec0ff */
[----:B------:R-:W-:-:S03]  /*07b0*/  LOP3.LUT R27, R7, 0x7ff00000, RZ, 0xc0, !PT ;  /* 0x7ff00000071b7812 */ /* 0x000fc600078ec0ff */
[----:B------:R-:W-:Y:S01]  /*07c0*/  @!P0 DMUL R8, R6, 8.98846567431157953865e+307 ;  /* 0x7fe0000006088828 */ /* 0x000fe20000000000 */
[----:B------:R-:W-:-:S03]  /*07d0*/  ISETP.GE.U32.AND P1, PT, R24, R27, PT ;  /* 0x0000001b1800720c */ /* 0x000fc60003f26070 */
[----:B------:R-:W-:Y:S02]  /*07e0*/  @!P2 LOP3.LUT R21, R7, 0x7ff00000, RZ, 0xc0, !PT ;  /* 0x7ff000000715a812 */ /* 0x000fe400078ec0ff */
[----:B------:R-:W0:Y:S02]  /*07f0*/  MUFU.RCP64H R3, R9 ;  /* 0x0000000900037308 */ /* 0x000e240000001800 */
[----:B------:R-:W-:Y:S02]  /*0800*/  @!P2 ISETP.GE.U32.AND P3, PT, R24, R21, PT ;  /* 0x000000151800a20c */ /* 0x000fe40003f66070 */
[----:B------:R-:W-:Y:S02]  /*0810*/  @!P0 LOP3.LUT R27, R9, 0x7ff00000, RZ, 0xc0, !PT ;  /* 0x7ff00000091b8812 */ /* 0x000fe400078ec0ff */
[----:B------:R-:W-:-:S04]  /*0820*/  @!P2 SEL R21, R25, 0x63400000, !P3 ;  /* 0x634000001915a807 */ /* 0x000fc80005800000 */
[----:B------:R-:W-:-:S04]  /*0830*/  @!P2 LOP3.LUT R22, R21, 0x80000000, R5, 0xf8, !PT ;  /* 0x800000001516a812 */ /* 0x000fc800078ef805 */
[----:B------:R-:W-:Y:S01]  /*0840*/  @!P2 LOP3.LUT R23, R22, 0x100000, RZ, 0xfc, !PT ;  /* 0x001000001617a812 */ /* 0x000fe200078efcff */
[----:B------:R-:W-:Y:S01]  /*0850*/  @!P2 IMAD.MOV.U32 R22, RZ, RZ, RZ ;  /* 0x000000ffff16a224 */ /* 0x000fe200078e00ff */
[----:B0-----:R-:W-:-:S08]  /*0860*/  DFMA R18, R2, -R8, 1 ;  /* 0x3ff000000212742b */ /* 0x001fd00000000808 */
[----:B------:R-:W-:-:S08]  /*0870*/  DFMA R18, R18, R18, R18 ;  /* 0x000000121212722b */ /* 0x000fd00000000012 */
[----:B------:R-:W-:Y:S01]  /*0880*/  DFMA R2, R2, R18, R2 ;  /* 0x000000120202722b */ /* 0x000fe20000000002 */
[----:B------:R-:W-:Y:S01]  /*0890*/  SEL R19, R25, 0x63400000, !P1 ;  /* 0x6340000019137807 */ /* 0x000fe20004800000 */
[----:B------:R-:W-:-:S03]  /*08a0*/  IMAD.MOV.U32 R18, RZ, RZ, R4 ;  /* 0x000000ffff127224 */ /* 0x000fc600078e0004 */
[----:B------:R-:W-:-:S03]  /*08b0*/  LOP3.LUT R19, R19, 0x800fffff, R5, 0xf8, !PT ;  /* 0x800fffff13137812 */ /* 0x000fc600078ef805 */
[----:B------:R-:W-:-:S03]  /*08c0*/  DFMA R20, R2, -R8, 1 ;  /* 0x3ff000000214742b */ /* 0x000fc60000000808 */
[----:B------:R-:W-:-:S05]  /*08d0*/  @!P2 DFMA R18, R18, 2, -R22 ;  /* 0x400000001212a82b */ /* 0x000fca0000000816 */
[----:B------:R-:W-:-:S08]  /*08e0*/  DFMA R2, R2, R20, R2 ;  /* 0x000000140202722b */ /* 0x000fd00000000002 */
[----:B------:R-:W-:-:S08]  /*08f0*/  DMUL R20, R2, R18 ;  /* 0x0000001202147228 */ /* 0x000fd00000000000 */
[----:B------:R-:W-:-:S08]  /*0900*/  DFMA R22, R20, -R8, R18 ;  /* 0x800000081416722b */ /* 0x000fd00000000012 */
[----:B------:R-:W-:Y:S01]  /*0910*/  DFMA R22, R2, R22, R20 ;  /* 0x000000160216722b */ /* 0x000fe20000000014 */
[----:B------:R-:W-:Y:S01]  /*0920*/  IMAD.MOV.U32 R20, RZ, RZ, R24 ;  /* 0x000000ffff147224 */ /* 0x000fe200078e0018 */
[----:B------:R-:W-:Y:S02]  /*0930*/  @!P2 LOP3.LUT R20, R19, 0x7ff00000, RZ, 0xc0, !PT ;  /* 0x7ff000001314a812 */ /* 0x000fe400078ec0ff */
[----:B------:R-:W-:-:S03]  /*0940*/  IADD3 R3, PT, PT, R27, -0x1, RZ ;  /* 0xffffffff1b037810 */ /* 0x000fc60007ffe0ff */
[----:B------:R-:W-:-:S05]  /*0950*/  VIADD R2, R20, 0xffffffff ;  /* 0xffffffff14027836 */ /* 0x000fca0000000000 */
[----:B------:R-:W-:-:S04]  /*0960*/  ISETP.GT.U32.AND P0, PT, R2, 0x7feffffe, PT ;  /* 0x7feffffe0200780c */ /* 0x000fc80003f04070 */
[----:B------:R-:W-:-:S13]  /*0970*/  ISETP.GT.U32.OR P0, PT, R3, 0x7feffffe, P0 ;  /* 0x7feffffe0300780c */ /* 0x000fda0000704470 */
[----:B------:R-:W-:Y:S05]  /*0980*/  @P0 BRA `(.L_x_7) ;  /* 0x00000000006c0947 */ /* 0x000fea0003800000 */
[----:B------:R-:W-:Y:S01]  /*0990*/  LOP3.LUT R3, R7, 0x7ff00000, RZ, 0xc0, !PT ;  /* 0x7ff0000007037812 */ /* 0x000fe200078ec0ff */
[----:B------:R-:W-:-:S03]  /*09a0*/  IMAD.MOV.U32 R20, RZ, RZ, RZ ;  /* 0x000000ffff147224 */ /* 0x000fc600078e00ff */
[CC--:B------:R-:W-:Y:S02]  /*09b0*/  VIADDMNMX R2, R24.reuse, -R3.reuse, 0xb9600000, !PT ;  /* 0xb960000018027446 */ /* 0x0c0fe40007800903 */
[----:B------:R-:W-:Y:S02]  /*09c0*/  ISETP.GE.U32.AND P0, PT, R24, R3, PT ;  /* 0x000000031800720c */ /* 0x000fe40003f06070 */
[----:B------:R-:W-:Y:S02]  /*09d0*/  VIMNMX R2, PT, PT, R2, 0x46a00000, PT ;  /* 0x46a0000002027848 */ /* 0x000fe40003fe0100 */
[----:B------:R-:W-:-:S05]  /*09e0*/  SEL R25, R25, 0x63400000, !P0 ;  /* 0x6340000019197807 */ /* 0x000fca0004000000 */
[----:B------:R-:W-:-:S04]  /*09f0*/  IMAD.IADD R4, R2, 0x1, -R25 ;  /* 0x0000000102047824 */ /* 0x000fc800078e0a19 */
[----:B------:R-:W-:-:S06]  /*0a00*/  VIADD R21, R4, 0x7fe00000 ;  /* 0x7fe0000004157836 */ /* 0x000fcc0000000000 */
[----:B------:R-:W-:-:S10]  /*0a10*/  DMUL R2, R22, R20 ;  /* 0x0000001416027228 */ /* 0x000fd40000000000 */
[----:B------:R-:W-:-:S13]  /*0a20*/  FSETP.GTU.AND P0, PT, |R3|, 1.469367938527859385e-39, PT ;  /* 0x001000000300780b */ /* 0x000fda0003f0c200 */
[----:B------:R-:W-:Y:S05]  /*0a30*/  @P0 BRA `(.L_x_8) ;  /* 0x0000000000940947 */ /* 0x000fea0003800000 */
[----:B------:R-:W-:Y:S01]  /*0a40*/  DFMA R8, R22, -R8, R18 ;  /* 0x800000081608722b */ /* 0x000fe20000000012 */
[----:B------:R-:W-:-:S09]  /*0a50*/  IMAD.MOV.U32 R20, RZ, RZ, RZ ;  /* 0x000000ffff147224 */ /* 0x000fd200078e00ff */
[C---:B------:R-:W-:Y:S02]  /*0a60*/  FSETP.NEU.AND P0, PT, R9.reuse, RZ, PT ;  /* 0x000000ff0900720b */ /* 0x040fe40003f0d000 */
[----:B------:R-:W-:-:S04]  /*0a70*/  LOP3.LUT R5, R9, 0x80000000, R7, 0x48, !PT ;  /* 0x8000000009057812 */ /* 0x000fc800078e4807 */
[----:B------:R-:W-:-:S07]  /*0a80*/  LOP3.LUT R21, R5, R21, RZ, 0xfc, !PT ;  /* 0x0000001505157212 */ /* 0x000fce00078efcff */
[----:B------:R-:W-:Y:S05]  /*0a90*/  @!P0 BRA `(.L_x_8) ;  /* 0x00000000007c8947 */ /* 0x000fea0003800000 */
[----:B------:R-:W-:Y:S01]  /*0aa0*/  IMAD.MOV R7, RZ, RZ, -R4 ;  /* 0x000000ffff077224 */ /* 0x000fe200078e0a04 */
[----:B------:R-:W-:Y:S01]  /*0ab0*/  DMUL.RP R20, R22, R20 ;  /* 0x0000001416147228 */ /* 0x000fe20000008000 */
[----:B------:R-:W-:-:S06]  /*0ac0*/  IMAD.MOV.U32 R6, RZ, RZ, RZ ;  /* 0x000000ffff067224 */ /* 0x000fcc00078e00ff */
[----:B------:R-:W-:-:S03]  /*0ad0*/  DFMA R6, R2, -R6, R22 ;  /* 0x800000060206722b */ /* 0x000fc60000000016 */
[----:B------:R-:W-:-:S03]  /*0ae0*/  LOP3.LUT R5, R21, R5, RZ, 0x3c, !PT ;  /* 0x0000000515057212 */ /* 0x000fc600078e3cff */
[----:B------:R-:W-:-:S04]  /*0af0*/  IADD3 R6, PT, PT, -R4, -0x43300000, RZ ;  /* 0xbcd0000004067810 */ /* 0x000fc80007ffe1ff */
[----:B------:R-:W-:-:S04]  /*0b00*/  FSETP.NEU.AND P0, PT, |R7|, R6, PT ;  /* 0x000000060700720b */ /* 0x000fc80003f0d200 */
[----:B------:R-:W-:Y:S02]  /*0b10*/  FSEL R2, R20, R2, !P0 ;  /* 0x0000000214027208 */ /* 0x000fe40004000000 */
[----:B------:R-:W-:Y:S01]  /*0b20*/  FSEL R3, R5, R3, !P0 ;  /* 0x0000000305037208 */ /* 0x000fe20004000000 */
[----:B------:R-:W-:Y:S06]  /*0b30*/  BRA `(.L_x_8) ;  /* 0x0000000000547947 */ /* 0x000fec0003800000 */
.L_x_7:
[----:B------:R-:W-:-:S14]  /*0b40*/  DSETP.NAN.AND P0, PT, R4, R4, PT ;  /* 0x000000040400722a */ /* 0x000fdc0003f08000 */
[----:B------:R-:W-:Y:S05]  /*0b50*/  @P0 BRA `(.L_x_9) ;  /* 0x0000000000440947 */ /* 0x000fea0003800000 */
[----:B------:R-:W-:-:S14]  /*0b60*/  DSETP.NAN.AND P0, PT, R6, R6, PT ;  /* 0x000000060600722a */ /* 0x000fdc0003f08000 */
[----:B------:R-:W-:Y:S05]  /*0b70*/  @P0 BRA `(.L_x_10) ;  /* 0x0000000000300947 */ /* 0x000fea0003800000 */
[----:B------:R-:W-:Y:S01]  /*0b80*/  ISETP.NE.AND P0, PT, R20, R27, PT ;  /* 0x0000001b1400720c */ /* 0x000fe20003f05270 */
[----:B------:R-:W-:Y:S02]  /*0b90*/  IMAD.MOV.U32 R2, RZ, RZ, 0x0 ;  /* 0x00000000ff027424 */ /* 0x000fe400078e00ff */
[----:B------:R-:W-:-:S10]  /*0ba0*/  IMAD.MOV.U32 R3, RZ, RZ, -0x80000 ;  /* 0xfff80000ff037424 */ /* 0x000fd400078e00ff */
[----:B------:R-:W-:Y:S05]  /*0bb0*/  @!P0 BRA `(.L_x_8) ;  /* 0x0000000000348947 */ /* 0x000fea0003800000 */
[----:B------:R-:W-:Y:S02]  /*0bc0*/  ISETP.NE.AND P0, PT, R20, 0x7ff00000, PT ;  /* 0x7ff000001400780c */ /* 0x000fe40003f05270 */
[----:B------:R-:W-:Y:S02]  /*0bd0*/  LOP3.LUT R3, R5, 0x80000000, R7, 0x48, !PT ;  /* 0x8000000005037812 */ /* 0x000fe400078e4807 */
[----:B------:R-:W-:-:S13]  /*0be0*/  ISETP.EQ.OR P0, PT, R27, RZ, !P0 ;  /* 0x000000ff1b00720c */ /* 0x000fda0004702670 */
[----:B------:R-:W-:Y:S01]  /*0bf0*/  @P0 LOP3.LUT R4, R3, 0x7ff00000, RZ, 0xfc, !PT ;  /* 0x7ff0000003040812 */ /* 0x000fe200078efcff */
[----:B------:R-:W-:Y:S01]  /*0c00*/  @!P0 IMAD.MOV.U32 R2, RZ, RZ, RZ ;  /* 0x000000ffff028224 */ /* 0x000fe200078e00ff */
[----:B------:R-:W-:-:S03]  /*0c10*/  @P0 MOV R2, RZ ;  /* 0x000000ff00020202 */ /* 0x000fc60000000f00 */
[----:B------:R-:W-:Y:S01]  /*0c20*/  @P0 IMAD.MOV.U32 R3, RZ, RZ, R4 ;  /* 0x000000ffff030224 */ /* 0x000fe200078e0004 */
[----:B------:R-:W-:Y:S06]  /*0c30*/  BRA `(.L_x_8) ;  /* 0x0000000000147947 */ /* 0x000fec0003800000 */
.L_x_10:
[----:B------:R-:W-:Y:S01]  /*0c40*/  LOP3.LUT R3, R7, 0x80000, RZ, 0xfc, !PT ;  /* 0x0008000007037812 */ /* 0x000fe200078efcff */
[----:B------:R-:W-:Y:S01]  /*0c50*/  IMAD.MOV.U32 R2, RZ, RZ, R6 ;  /* 0x000000ffff027224 */ /* 0x000fe200078e0006 */
[----:B------:R-:W-:Y:S06]  /*0c60*/  BRA `(.L_x_8) ;  /* 0x0000000000087947 */ /* 0x000fec0003800000 */
.L_x_9:
[----:B------:R-:W-:Y:S01]  /*0c70*/  LOP3.LUT R3, R5, 0x80000, RZ, 0xfc, !PT ;  /* 0x0008000005037812 */ /* 0x000fe200078efcff */
[----:B------:R-:W-:-:S07]  /*0c80*/  IMAD.MOV.U32 R2, RZ, RZ, R4 ;  /* 0x000000ffff027224 */ /* 0x000fce00078e0004 */
.L_x_8:
[----:B------:R-:W-:Y:S05]  /*0c90*/  BSYNC.RECONVERGENT B2 ;  /* 0x0000000000027941 */ /* 0x000fea0003800200 */
.L_x_6:
[----:B------:R-:W-:Y:S02]  /*0ca0*/  IMAD.MOV.U32 R4, RZ, RZ, R2 ;  /* 0x000000ffff047224 */ /* 0x000fe400078e0002 */
[----:B------:R-:W-:Y:S02]  /*0cb0*/  IMAD.MOV.U32 R5, RZ, RZ, R3 ;  /* 0x000000ffff057224 */ /* 0x000fe400078e0003 */
[----:B------:R-:W-:Y:S02]  /*0cc0*/  IMAD.MOV.U32 R2, RZ, RZ, R0 ;  /* 0x000000ffff027224 */ /* 0x000fe400078e0000 */
[----:B------:R-:W-:-:S04]  /*0cd0*/  IMAD.MOV.U32 R3, RZ, RZ, 0x0 ;  /* 0x00000000ff037424 */ /* 0x000fc800078e00ff */
[----:B------:R-:W-:Y:S05]  /*0ce0*/  RET.REL.NODEC R2 `(_Z6kernelPdS_idddddddd) ;  /* 0xfffffff002c47950 */ /* 0x000fea0003c3ffff */
.L_x_11:
[----:B------:R-:W-:-:S00]  /*0cf0*/  BRA `(.L_x_11) ;  /* 0xfffffffc00fc7947 */ /* 0x000fc0000383ffff */
[----:B------:R-:W-:-:S00]  /*0d00*/  NOP ;  /* 0x0000000000007918 */ /* 0x000fc00000000000 */
[----:B------:R-:W-:-:S00]  /*0d10*/  NOP ;  /* 0x0000000000007918 */ /* 0x000fc00000000000 */
[----:B------:R-:W-:-:S00]  /*0d20*/  NOP ;  /* 0x0000000000007918 */ /* 0x000fc00000000000 */
[----:B------:R-:W-:-:S00]  /*0d30*/  NOP ;  /* 0x0000000000007918 */ /* 0x000fc00000000000 */
[----:B------:R-:W-:-:S00]  /*0d40*/  NOP ;  /* 0x0000000000007918 */ /* 0x000fc00000000000 */
[----:B------:R-:W-:-:S00]  /*0d50*/  NOP ;  /* 0x0000000000007918 */ /* 0x000fc00000000000 */
[----:B------:R-:W-:-:S00]  /*0d60*/  NOP ;  /* 0x0000000000007918 */ /* 0x000fc00000000000 */
[----:B------:R-:W-:-:S00]  /*0d70*/  NOP ;  /* 0x0000000000007918 */ /* 0x000fc00000000000 */
.L_x_12:


//--------------------- .nv.shared.reserved.0     --------------------------
	.section	.nv.shared.reserved.0,"aw",@nobits
	.weak		__nv_reservedSMEM_offset_0_alias
	.size		__nv_reservedSMEM_offset_0_alias, 0, 64
	.other		__nv_reservedSMEM_offset_0_alias,@"STO_CUDA_RESERVED_SHARED STV_DEFAULT"
__nv_reservedSMEM_offset_0_alias:
	.zero		0
	.zero		64


//--------------------- .nv.constant0._Z6kernelPdS_idddddddd --------------------------
	.section	.nv.constant0._Z6kernelPdS_idddddddd,"a",@progbits
	.sectionflags	@""
	.align	4
.nv.constant0._Z6kernelPdS_idddddddd:
	.zero		984


//--------------------- SYMBOLS --------------------------

	.type		.nv.reservedSmem.offset0,@object
	.size		.nv.reservedSmem.offset0,0x4
